//
// Generated by NVIDIA NVVM Compiler
//
// Compiler Build ID: CL-36424714
// Cuda compilation tools, release 13.0, V13.0.88
// Based on NVVM 20.0.0
//

.version 9.0
.target sm_100
.address_size 64

	// .globl	_ZN2k325sgemm_1D_coarsened_kernelILi64ELi64ELi4ELi16EEEviiifPKfS2_fPf
// _ZZN2k325sgemm_1D_coarsened_kernelILi64ELi64ELi4ELi16EEEviiifPKfS2_fPfE6A_tile has been demoted
// _ZZN2k325sgemm_1D_coarsened_kernelILi64ELi64ELi4ELi16EEEviiifPKfS2_fPfE6B_tile has been demoted

.visible .entry _ZN2k325sgemm_1D_coarsened_kernelILi64ELi64ELi4ELi16EEEviiifPKfS2_fPf(
	.param .u32 _ZN2k325sgemm_1D_coarsened_kernelILi64ELi64ELi4ELi16EEEviiifPKfS2_fPf_param_0,
	.param .u32 _ZN2k325sgemm_1D_coarsened_kernelILi64ELi64ELi4ELi16EEEviiifPKfS2_fPf_param_1,
	.param .u32 _ZN2k325sgemm_1D_coarsened_kernelILi64ELi64ELi4ELi16EEEviiifPKfS2_fPf_param_2,
	.param .f32 _ZN2k325sgemm_1D_coarsened_kernelILi64ELi64ELi4ELi16EEEviiifPKfS2_fPf_param_3,
	.param .u64 .ptr .align 1 _ZN2k325sgemm_1D_coarsened_kernelILi64ELi64ELi4ELi16EEEviiifPKfS2_fPf_param_4,
	.param .u64 .ptr .align 1 _ZN2k325sgemm_1D_coarsened_kernelILi64ELi64ELi4ELi16EEEviiifPKfS2_fPf_param_5,
	.param .f32 _ZN2k325sgemm_1D_coarsened_kernelILi64ELi64ELi4ELi16EEEviiifPKfS2_fPf_param_6,
	.param .u64 .ptr .align 1 _ZN2k325sgemm_1D_coarsened_kernelILi64ELi64ELi4ELi16EEEviiifPKfS2_fPf_param_7
)
{
	.reg .pred 	%p<3>;
	.reg .b32 	%r<57>;
	.reg .b32 	%f<253>;
	.reg .b64 	%rd<88>;
	// demoted variable
	.shared .align 4 .b8 _ZZN2k325sgemm_1D_coarsened_kernelILi64ELi64ELi4ELi16EEEviiifPKfS2_fPfE6A_tile[1024];
	// demoted variable
	.shared .align 4 .b8 _ZZN2k325sgemm_1D_coarsened_kernelILi64ELi64ELi4ELi16EEEviiifPKfS2_fPfE6B_tile[1024];
	ld.param.u32 	%r11, [_ZN2k325sgemm_1D_coarsened_kernelILi64ELi64ELi4ELi16EEEviiifPKfS2_fPf_param_1];
	ld.param.u32 	%r12, [_ZN2k325sgemm_1D_coarsened_kernelILi64ELi64ELi4ELi16EEEviiifPKfS2_fPf_param_2];
	ld.param.u64 	%rd7, [_ZN2k325sgemm_1D_coarsened_kernelILi64ELi64ELi4ELi16EEEviiifPKfS2_fPf_param_4];
	ld.param.u64 	%rd8, [_ZN2k325sgemm_1D_coarsened_kernelILi64ELi64ELi4ELi16EEEviiifPKfS2_fPf_param_5];
	mov.u32 	%r13, %ctaid.y;
	shl.b32 	%r1, %r13, 6;
	mov.u32 	%r14, %ctaid.x;
	shl.b32 	%r2, %r14, 6;
	mov.u32 	%r3, %tid.x;
	and.b32  	%r4, %r3, 63;
	shr.u32 	%r5, %r3, 6;
	setp.lt.s32 	%p1, %r12, 1;
	mov.f32 	%f237, 0f00000000;
	mov.f32 	%f238, %f237;
	mov.f32 	%f239, %f237;
	mov.f32 	%f240, %f237;
	mov.f32 	%f241, %f237;
	mov.f32 	%f242, %f237;
	mov.f32 	%f243, %f237;
	mov.f32 	%f244, %f237;
	mov.f32 	%f245, %f237;
	mov.f32 	%f246, %f237;
	mov.f32 	%f247, %f237;
	mov.f32 	%f248, %f237;
	mov.f32 	%f249, %f237;
	mov.f32 	%f250, %f237;
	mov.f32 	%f251, %f237;
	mov.f32 	%f252, %f237;
	@%p1 bra 	$L__BB0_3;
	mul.lo.s32 	%r16, %r12, %r1;
	shr.u32 	%r17, %r3, 2;
	and.b32  	%r18, %r3, 3;
	mad.lo.s32 	%r19, %r12, %r17, %r18;
	mov.u32 	%r20, _ZZN2k325sgemm_1D_coarsened_kernelILi64ELi64ELi4ELi16EEEviiifPKfS2_fPfE6A_tile;
	shl.b32 	%r21, %r3, 2;
	add.s32 	%r6, %r20, %r21;
	mad.lo.s32 	%r22, %r11, %r5, %r4;
	and.b32  	%r23, %r3, 960;
	or.b32  	%r24, %r23, %r4;
	shl.b32 	%r25, %r24, 2;
	mov.u32 	%r26, _ZZN2k325sgemm_1D_coarsened_kernelILi64ELi64ELi4ELi16EEEviiifPKfS2_fPfE6B_tile;
	add.s32 	%r7, %r26, %r25;
	and.b32  	%r27, %r21, 3840;
	add.s32 	%r8, %r20, %r27;
	mul.wide.u32 	%rd10, %r16, 4;
	mul.wide.u32 	%rd11, %r19, 4;
	add.s64 	%rd12, %rd10, %rd11;
	cvta.to.global.u64 	%rd13, %rd7;
	add.s64 	%rd87, %rd13, %rd12;
	mul.wide.s32 	%rd14, %r22, 4;
	mul.wide.u32 	%rd15, %r2, 4;
	add.s64 	%rd16, %rd14, %rd15;
	cvta.to.global.u64 	%rd17, %rd8;
	add.s64 	%rd86, %rd17, %rd16;
	mov.b32 	%r56, 0;
	mov.f32 	%f237, 0f00000000;
$L__BB0_2:
	ld.global.f32 	%f53, [%rd87];
	st.shared.f32 	[%r6], %f53;
	ld.global.f32 	%f54, [%rd86];
	st.shared.f32 	[%r7], %f54;
	bar.sync 	0;
	mov.u32 	%r28, %tid.x;
	shl.b32 	%r29, %r28, 2;
	and.b32  	%r30, %r29, 252;
	mov.u32 	%r31, _ZZN2k325sgemm_1D_coarsened_kernelILi64ELi64ELi4ELi16EEEviiifPKfS2_fPfE6B_tile;
	add.s32 	%r32, %r31, %r30;
	ld.shared.f32 	%f55, [%r32];
	ld.shared.f32 	%f56, [%r8];
	fma.rn.f32 	%f57, %f55, %f56, %f252;
	ld.shared.f32 	%f58, [%r8+16];
	fma.rn.f32 	%f59, %f55, %f58, %f251;
	ld.shared.f32 	%f60, [%r8+32];
	fma.rn.f32 	%f61, %f55, %f60, %f250;
	ld.shared.f32 	%f62, [%r8+48];
	fma.rn.f32 	%f63, %f55, %f62, %f249;
	ld.shared.f32 	%f64, [%r8+64];
	fma.rn.f32 	%f65, %f55, %f64, %f248;
	ld.shared.f32 	%f66, [%r8+80];
	fma.rn.f32 	%f67, %f55, %f66, %f247;
	ld.shared.f32 	%f68, [%r8+96];
	fma.rn.f32 	%f69, %f55, %f68, %f246;
	ld.shared.f32 	%f70, [%r8+112];
	fma.rn.f32 	%f71, %f55, %f70, %f245;
	ld.shared.f32 	%f72, [%r8+128];
	fma.rn.f32 	%f73, %f55, %f72, %f244;
	ld.shared.f32 	%f74, [%r8+144];
	fma.rn.f32 	%f75, %f55, %f74, %f243;
	ld.shared.f32 	%f76, [%r8+160];
	fma.rn.f32 	%f77, %f55, %f76, %f242;
	ld.shared.f32 	%f78, [%r8+176];
	fma.rn.f32 	%f79, %f55, %f78, %f241;
	ld.shared.f32 	%f80, [%r8+192];
	fma.rn.f32 	%f81, %f55, %f80, %f240;
	ld.shared.f32 	%f82, [%r8+208];
	fma.rn.f32 	%f83, %f55, %f82, %f239;
	ld.shared.f32 	%f84, [%r8+224];
	fma.rn.f32 	%f85, %f55, %f84, %f238;
	ld.shared.f32 	%f86, [%r8+240];
	fma.rn.f32 	%f87, %f55, %f86, %f237;
	ld.shared.f32 	%f88, [%r32+256];
	ld.shared.f32 	%f89, [%r8+4];
	fma.rn.f32 	%f90, %f88, %f89, %f57;
	ld.shared.f32 	%f91, [%r8+20];
	fma.rn.f32 	%f92, %f88, %f91, %f59;
	ld.shared.f32 	%f93, [%r8+36];
	fma.rn.f32 	%f94, %f88, %f93, %f61;
	ld.shared.f32 	%f95, [%r8+52];
	fma.rn.f32 	%f96, %f88, %f95, %f63;
	ld.shared.f32 	%f97, [%r8+68];
	fma.rn.f32 	%f98, %f88, %f97, %f65;
	ld.shared.f32 	%f99, [%r8+84];
	fma.rn.f32 	%f100, %f88, %f99, %f67;
	ld.shared.f32 	%f101, [%r8+100];
	fma.rn.f32 	%f102, %f88, %f101, %f69;
	ld.shared.f32 	%f103, [%r8+116];
	fma.rn.f32 	%f104, %f88, %f103, %f71;
	ld.shared.f32 	%f105, [%r8+132];
	fma.rn.f32 	%f106, %f88, %f105, %f73;
	ld.shared.f32 	%f107, [%r8+148];
	fma.rn.f32 	%f108, %f88, %f107, %f75;
	ld.shared.f32 	%f109, [%r8+164];
	fma.rn.f32 	%f110, %f88, %f109, %f77;
	ld.shared.f32 	%f111, [%r8+180];
	fma.rn.f32 	%f112, %f88, %f111, %f79;
	ld.shared.f32 	%f113, [%r8+196];
	fma.rn.f32 	%f114, %f88, %f113, %f81;
	ld.shared.f32 	%f115, [%r8+212];
	fma.rn.f32 	%f116, %f88, %f115, %f83;
	ld.shared.f32 	%f117, [%r8+228];
	fma.rn.f32 	%f118, %f88, %f117, %f85;
	ld.shared.f32 	%f119, [%r8+244];
	fma.rn.f32 	%f120, %f88, %f119, %f87;
	ld.shared.f32 	%f121, [%r32+512];
	ld.shared.f32 	%f122, [%r8+8];
	fma.rn.f32 	%f123, %f121, %f122, %f90;
	ld.shared.f32 	%f124, [%r8+24];
	fma.rn.f32 	%f125, %f121, %f124, %f92;
	ld.shared.f32 	%f126, [%r8+40];
	fma.rn.f32 	%f127, %f121, %f126, %f94;
	ld.shared.f32 	%f128, [%r8+56];
	fma.rn.f32 	%f129, %f121, %f128, %f96;
	ld.shared.f32 	%f130, [%r8+72];
	fma.rn.f32 	%f131, %f121, %f130, %f98;
	ld.shared.f32 	%f132, [%r8+88];
	fma.rn.f32 	%f133, %f121, %f132, %f100;
	ld.shared.f32 	%f134, [%r8+104];
	fma.rn.f32 	%f135, %f121, %f134, %f102;
	ld.shared.f32 	%f136, [%r8+120];
	fma.rn.f32 	%f137, %f121, %f136, %f104;
	ld.shared.f32 	%f138, [%r8+136];
	fma.rn.f32 	%f139, %f121, %f138, %f106;
	ld.shared.f32 	%f140, [%r8+152];
	fma.rn.f32 	%f141, %f121, %f140, %f108;
	ld.shared.f32 	%f142, [%r8+168];
	fma.rn.f32 	%f143, %f121, %f142, %f110;
	ld.shared.f32 	%f144, [%r8+184];
	fma.rn.f32 	%f145, %f121, %f144, %f112;
	ld.shared.f32 	%f146, [%r8+200];
	fma.rn.f32 	%f147, %f121, %f146, %f114;
	ld.shared.f32 	%f148, [%r8+216];
	fma.rn.f32 	%f149, %f121, %f148, %f116;
	ld.shared.f32 	%f150, [%r8+232];
	fma.rn.f32 	%f151, %f121, %f150, %f118;
	ld.shared.f32 	%f152, [%r8+248];
	fma.rn.f32 	%f153, %f121, %f152, %f120;
	ld.shared.f32 	%f154, [%r32+768];
	ld.shared.f32 	%f155, [%r8+12];
	fma.rn.f32 	%f252, %f154, %f155, %f123;
	ld.shared.f32 	%f156, [%r8+28];
	fma.rn.f32 	%f251, %f154, %f156, %f125;
	ld.shared.f32 	%f157, [%r8+44];
	fma.rn.f32 	%f250, %f154, %f157, %f127;
	ld.shared.f32 	%f158, [%r8+60];
	fma.rn.f32 	%f249, %f154, %f158, %f129;
	ld.shared.f32 	%f159, [%r8+76];
	fma.rn.f32 	%f248, %f154, %f159, %f131;
	ld.shared.f32 	%f160, [%r8+92];
	fma.rn.f32 	%f247, %f154, %f160, %f133;
	ld.shared.f32 	%f161, [%r8+108];
	fma.rn.f32 	%f246, %f154, %f161, %f135;
	ld.shared.f32 	%f162, [%r8+124];
	fma.rn.f32 	%f245, %f154, %f162, %f137;
	ld.shared.f32 	%f163, [%r8+140];
	fma.rn.f32 	%f244, %f154, %f163, %f139;
	ld.shared.f32 	%f164, [%r8+156];
	fma.rn.f32 	%f243, %f154, %f164, %f141;
	ld.shared.f32 	%f165, [%r8+172];
	fma.rn.f32 	%f242, %f154, %f165, %f143;
	ld.shared.f32 	%f166, [%r8+188];
	fma.rn.f32 	%f241, %f154, %f166, %f145;
	ld.shared.f32 	%f167, [%r8+204];
	fma.rn.f32 	%f240, %f154, %f167, %f147;
	ld.shared.f32 	%f168, [%r8+220];
	fma.rn.f32 	%f239, %f154, %f168, %f149;
	ld.shared.f32 	%f169, [%r8+236];
	fma.rn.f32 	%f238, %f154, %f169, %f151;
	ld.shared.f32 	%f170, [%r8+252];
	fma.rn.f32 	%f237, %f154, %f170, %f153;
	bar.sync 	0;
	add.s32 	%r56, %r56, 4;
	add.s64 	%rd87, %rd87, 16;
	shl.b32 	%r33, %r11, 2;
	mul.wide.s32 	%rd18, %r33, 4;
	add.s64 	%rd86, %rd86, %rd18;
	setp.lt.s32 	%p2, %r56, %r12;
	@%p2 bra 	$L__BB0_2;
$L__BB0_3:
	ld.param.u64 	%rd85, [_ZN2k325sgemm_1D_coarsened_kernelILi64ELi64ELi4ELi16EEEviiifPKfS2_fPf_param_7];
	ld.param.f32 	%f220, [_ZN2k325sgemm_1D_coarsened_kernelILi64ELi64ELi4ELi16EEEviiifPKfS2_fPf_param_6];
	ld.param.f32 	%f219, [_ZN2k325sgemm_1D_coarsened_kernelILi64ELi64ELi4ELi16EEEviiifPKfS2_fPf_param_3];
	mov.u32 	%r34, %tid.x;
	shr.u32 	%r35, %r34, 6;
	mad.lo.s32 	%r36, %r11, %r1, %r2;
	cvt.u64.u32 	%rd19, %r36;
	cvta.to.global.u64 	%rd20, %rd85;
	mul.lo.s32 	%r37, %r35, %r11;
	shl.b32 	%r38, %r37, 4;
	and.b32  	%r39, %r34, 63;
	add.s32 	%r40, %r38, %r39;
	cvt.s64.s32 	%rd21, %r40;
	add.s64 	%rd22, %rd21, %rd19;
	shl.b64 	%rd23, %rd22, 2;
	add.s64 	%rd24, %rd20, %rd23;
	ld.global.f32 	%f171, [%rd24];
	mul.f32 	%f172, %f220, %f171;
	fma.rn.f32 	%f173, %f219, %f252, %f172;
	st.global.f32 	[%rd24], %f173;
	add.s32 	%r41, %r40, %r11;
	cvt.s64.s32 	%rd25, %r41;
	add.s64 	%rd26, %rd25, %rd19;
	shl.b64 	%rd27, %rd26, 2;
	add.s64 	%rd28, %rd20, %rd27;
	ld.global.f32 	%f174, [%rd28];
	mul.f32 	%f175, %f220, %f174;
	fma.rn.f32 	%f176, %f219, %f251, %f175;
	st.global.f32 	[%rd28], %f176;
	add.s32 	%r42, %r41, %r11;
	cvt.s64.s32 	%rd29, %r42;
	add.s64 	%rd30, %rd29, %rd19;
	shl.b64 	%rd31, %rd30, 2;
	add.s64 	%rd32, %rd20, %rd31;
	ld.global.f32 	%f177, [%rd32];
	mul.f32 	%f178, %f220, %f177;
	fma.rn.f32 	%f179, %f219, %f250, %f178;
	st.global.f32 	[%rd32], %f179;
	add.s32 	%r43, %r42, %r11;
	cvt.s64.s32 	%rd33, %r43;
	add.s64 	%rd34, %rd33, %rd19;
	shl.b64 	%rd35, %rd34, 2;
	add.s64 	%rd36, %rd20, %rd35;
	ld.global.f32 	%f180, [%rd36];
	mul.f32 	%f181, %f220, %f180;
	fma.rn.f32 	%f182, %f219, %f249, %f181;
	st.global.f32 	[%rd36], %f182;
	add.s32 	%r44, %r43, %r11;
	cvt.s64.s32 	%rd37, %r44;
	add.s64 	%rd38, %rd37, %rd19;
	shl.b64 	%rd39, %rd38, 2;
	add.s64 	%rd40, %rd20, %rd39;
	ld.global.f32 	%f183, [%rd40];
	mul.f32 	%f184, %f220, %f183;
	fma.rn.f32 	%f185, %f219, %f248, %f184;
	st.global.f32 	[%rd40], %f185;
	add.s32 	%r45, %r44, %r11;
	cvt.s64.s32 	%rd41, %r45;
	add.s64 	%rd42, %rd41, %rd19;
	shl.b64 	%rd43, %rd42, 2;
	add.s64 	%rd44, %rd20, %rd43;
	ld.global.f32 	%f186, [%rd44];
	mul.f32 	%f187, %f220, %f186;
	fma.rn.f32 	%f188, %f219, %f247, %f187;
	st.global.f32 	[%rd44], %f188;
	add.s32 	%r46, %r45, %r11;
	cvt.s64.s32 	%rd45, %r46;
	add.s64 	%rd46, %rd45, %rd19;
	shl.b64 	%rd47, %rd46, 2;
	add.s64 	%rd48, %rd20, %rd47;
	ld.global.f32 	%f189, [%rd48];
	mul.f32 	%f190, %f220, %f189;
	fma.rn.f32 	%f191, %f219, %f246, %f190;
	st.global.f32 	[%rd48], %f191;
	add.s32 	%r47, %r46, %r11;
	cvt.s64.s32 	%rd49, %r47;
	add.s64 	%rd50, %rd49, %rd19;
	shl.b64 	%rd51, %rd50, 2;
	add.s64 	%rd52, %rd20, %rd51;
	ld.global.f32 	%f192, [%rd52];
	mul.f32 	%f193, %f220, %f192;
	fma.rn.f32 	%f194, %f219, %f245, %f193;
	st.global.f32 	[%rd52], %f194;
	add.s32 	%r48, %r47, %r11;
	cvt.s64.s32 	%rd53, %r48;
	add.s64 	%rd54, %rd53, %rd19;
	shl.b64 	%rd55, %rd54, 2;
	add.s64 	%rd56, %rd20, %rd55;
	ld.global.f32 	%f195, [%rd56];
	mul.f32 	%f196, %f220, %f195;
	fma.rn.f32 	%f197, %f219, %f244, %f196;
	st.global.f32 	[%rd56], %f197;
	add.s32 	%r49, %r48, %r11;
	cvt.s64.s32 	%rd57, %r49;
	add.s64 	%rd58, %rd57, %rd19;
	shl.b64 	%rd59, %rd58, 2;
	add.s64 	%rd60, %rd20, %rd59;
	ld.global.f32 	%f198, [%rd60];
	mul.f32 	%f199, %f220, %f198;
	fma.rn.f32 	%f200, %f219, %f243, %f199;
	st.global.f32 	[%rd60], %f200;
	add.s32 	%r50, %r49, %r11;
	cvt.s64.s32 	%rd61, %r50;
	add.s64 	%rd62, %rd61, %rd19;
	shl.b64 	%rd63, %rd62, 2;
	add.s64 	%rd64, %rd20, %rd63;
	ld.global.f32 	%f201, [%rd64];
	mul.f32 	%f202, %f220, %f201;
	fma.rn.f32 	%f203, %f219, %f242, %f202;
	st.global.f32 	[%rd64], %f203;
	add.s32 	%r51, %r50, %r11;
	cvt.s64.s32 	%rd65, %r51;
	add.s64 	%rd66, %rd65, %rd19;
	shl.b64 	%rd67, %rd66, 2;
	add.s64 	%rd68, %rd20, %rd67;
	ld.global.f32 	%f204, [%rd68];
	mul.f32 	%f205, %f220, %f204;
	fma.rn.f32 	%f206, %f219, %f241, %f205;
	st.global.f32 	[%rd68], %f206;
	add.s32 	%r52, %r51, %r11;
	cvt.s64.s32 	%rd69, %r52;
	add.s64 	%rd70, %rd69, %rd19;
	shl.b64 	%rd71, %rd70, 2;
	add.s64 	%rd72, %rd20, %rd71;
	ld.global.f32 	%f207, [%rd72];
	mul.f32 	%f208, %f220, %f207;
	fma.rn.f32 	%f209, %f219, %f240, %f208;
	st.global.f32 	[%rd72], %f209;
	add.s32 	%r53, %r52, %r11;
	cvt.s64.s32 	%rd73, %r53;
	add.s64 	%rd74, %rd73, %rd19;
	shl.b64 	%rd75, %rd74, 2;
	add.s64 	%rd76, %rd20, %rd75;
	ld.global.f32 	%f210, [%rd76];
	mul.f32 	%f211, %f220, %f210;
	fma.rn.f32 	%f212, %f219, %f239, %f211;
	st.global.f32 	[%rd76], %f212;
	add.s32 	%r54, %r53, %r11;
	cvt.s64.s32 	%rd77, %r54;
	add.s64 	%rd78, %rd77, %rd19;
	shl.b64 	%rd79, %rd78, 2;
	add.s64 	%rd80, %rd20, %rd79;
	ld.global.f32 	%f213, [%rd80];
	mul.f32 	%f214, %f220, %f213;
	fma.rn.f32 	%f215, %f219, %f238, %f214;
	st.global.f32 	[%rd80], %f215;
	add.s32 	%r55, %r54, %r11;
	cvt.s64.s32 	%rd81, %r55;
	add.s64 	%rd82, %rd81, %rd19;
	shl.b64 	%rd83, %rd82, 2;
	add.s64 	%rd84, %rd20, %rd83;
	ld.global.f32 	%f216, [%rd84];
	mul.f32 	%f217, %f220, %f216;
	fma.rn.f32 	%f218, %f219, %f237, %f217;
	st.global.f32 	[%rd84], %f218;
	ret;

}


// ===== COMPILED SASS (sm_100) =====

	.target	sm_100

	.elftype	@"ET_EXEC"


//--------------------- .note.nv.tkinfo           --------------------------
	.section	.note.nv.tkinfo,"",@"SHT_NOTE"
	.sectionflags	@"SHF_NOTE_NV_TKINFO"
	.tkinfo
        /*0018*/ 	.word	0x00000002
        /*0030*/ 	.string	""
        /*0030*/ 	.string	"ptxas"
        /*0030*/ 	.string	"Cuda compilation tools, release 13.0, V13.0.88"
        /*0030*/ 	.string	"Build cuda_13.0.r13.0/compiler.36424714_0"
        /*0030*/ 	.string	"-arch sm_100 -m 64 "



//--------------------- .note.nv.cuinfo           --------------------------
	.section	.note.nv.cuinfo,"",@"SHT_NOTE"
	.sectionflags	@"SHF_NOTE_NV_CUINFO"
        /*0018*/ 	.short	0x0002
        /*001a*/ 	.short	0x0064
        /*001c*/ 	.short	0x0082
	.zero		2


//--------------------- .nv.info                  --------------------------
	.section	.nv.info,"",@"SHT_CUDA_INFO"
	.align	4


	//----- nvinfo : EIATTR_REGCOUNT
	.align		4
        /*0000*/ 	.byte	0x04, 0x2f
        /*0002*/ 	.short	(.L_1 - .L_0)
	.align		4
.L_0:
        /*0004*/ 	.word	index@(_ZN2k325sgemm_1D_coarsened_kernelILi64ELi64ELi4ELi16EEEviiifPKfS2_fPf)
        /*0008*/ 	.word	0x00000038


	//----- nvinfo : EIATTR_FRAME_SIZE
	.align		4
.L_1:
        /*000c*/ 	.byte	0x04, 0x11
        /*000e*/ 	.short	(.L_3 - .L_2)
	.align		4
.L_2:
        /*0010*/ 	.word	index@(_ZN2k325sgemm_1D_coarsened_kernelILi64ELi64ELi4ELi16EEEviiifPKfS2_fPf)
        /*0014*/ 	.word	0x00000000


	//----- nvinfo : EIATTR_MIN_STACK_SIZE
	.align		4
.L_3:
        /*0018*/ 	.byte	0x04, 0x12
        /*001a*/ 	.short	(.L_5 - .L_4)
	.align		4
.L_4:
        /*001c*/ 	.word	index@(_ZN2k325sgemm_1D_coarsened_kernelILi64ELi64ELi4ELi16EEEviiifPKfS2_fPf)
        /*0020*/ 	.word	0x00000000
.L_5:


//--------------------- .nv.compat                --------------------------
	.section	.nv.compat,"",@"SHT_CUDA_COMPAT_INFO"
	.align	4
        /*0000*/ 	.byte	0x02, 0x09, 0x00, 0x00, 0x02, 0x02, 0x01, 0x00, 0x02, 0x05, 0x05, 0x00, 0x03, 0x07, 0x01, 0x01
        /*0010*/ 	.byte	0x02, 0x03, 0x00, 0x00, 0x02, 0x06, 0x01, 0x00, 0x04, 0x0b, 0x08, 0x00, 0x09, 0x00, 0x00, 0x00
        /*0020*/ 	.byte	0x00, 0x00, 0x00, 0x00


//--------------------- .nv.info._ZN2k325sgemm_1D_coarsened_kernelILi64ELi64ELi4ELi16EEEviiifPKfS2_fPf --------------------------
	.section	.nv.info._ZN2k325sgemm_1D_coarsened_kernelILi64ELi64ELi4ELi16EEEviiifPKfS2_fPf,"",@"SHT_CUDA_INFO"
	.sectionflags	@""
	.align	4


	//----- nvinfo : EIATTR_CUDA_API_VERSION
	.align		4
        /*0000*/ 	.byte	0x04, 0x37
        /*0002*/ 	.short	(.L_7 - .L_6)
.L_6:
        /*0004*/ 	.word	0x00000082


	//----- nvinfo : EIATTR_KPARAM_INFO
	.align		4
.L_7:
        /*0008*/ 	.byte	0x04, 0x17
        /*000a*/ 	.short	(.L_9 - .L_8)
.L_8:
        /*000c*/ 	.word	0x00000000
        /*0010*/ 	.short	0x0007
        /*0012*/ 	.short	0x0028
        /*0014*/ 	.byte	0x00, 0xf5, 0x21, 0x00


	//----- nvinfo : EIATTR_KPARAM_INFO
	.align		4
.L_9:
        /*0018*/ 	.byte	0x04, 0x17
        /*001a*/ 	.short	(.L_11 - .L_10)
.L_10:
        /*001c*/ 	.word	0x00000000
        /*0020*/ 	.short	0x0006
        /*0022*/ 	.short	0x0020
        /*0024*/ 	.byte	0x00, 0xf0, 0x11, 0x00


	//----- nvinfo : EIATTR_KPARAM_INFO
	.align		4
.L_11:
        /*0028*/ 	.byte	0x04, 0x17
        /*002a*/ 	.short	(.L_13 - .L_12)
.L_12:
        /*002c*/ 	.word	0x00000000
        /*0030*/ 	.short	0x0005
        /*0032*/ 	.short	0x0018
        /*0034*/ 	.byte	0x00, 0xf5, 0x21, 0x00


	//----- nvinfo : EIATTR_KPARAM_INFO
	.align		4
.L_13:
        /*0038*/ 	.byte	0x04, 0x17
        /*003a*/ 	.short	(.L_15 - .L_14)
.L_14:
        /*003c*/ 	.word	0x00000000
        /*0040*/ 	.short	0x0004
        /*0042*/ 	.short	0x0010
        /*0044*/ 	.byte	0x00, 0xf5, 0x21, 0x00


	//----- nvinfo : EIATTR_KPARAM_INFO
	.align		4
.L_15:
        /*0048*/ 	.byte	0x04, 0x17
        /*004a*/ 	.short	(.L_17 - .L_16)
.L_16:
        /*004c*/ 	.word	0x00000000
        /*0050*/ 	.short	0x0003
        /*0052*/ 	.short	0x000c
        /*0054*/ 	.byte	0x00, 0xf0, 0x11, 0x00


	//----- nvinfo : EIATTR_KPARAM_INFO
	.align		4
.L_17:
        /*0058*/ 	.byte	0x04, 0x17
        /*005a*/ 	.short	(.L_19 - .L_18)
.L_18:
        /*005c*/ 	.word	0x00000000
        /*0060*/ 	.short	0x0002
        /*0062*/ 	.short	0x0008
        /*0064*/ 	.byte	0x00, 0xf0, 0x11, 0x00


	//----- nvinfo : EIATTR_KPARAM_INFO
	.align		4
.L_19:
        /*0068*/ 	.byte	0x04, 0x17
        /*006a*/ 	.short	(.L_21 - .L_20)
.L_20:
        /*006c*/ 	.word	0x00000000
        /*0070*/ 	.short	0x0001
        /*0072*/ 	.short	0x0004
        /*0074*/ 	.byte	0x00, 0xf0, 0x11, 0x00


	//----- nvinfo : EIATTR_KPARAM_INFO
	.align		4
.L_21:
        /*0078*/ 	.byte	0x04, 0x17
        /*007a*/ 	.short	(.L_23 - .L_22)
.L_22:
        /*007c*/ 	.word	0x00000000
        /*0080*/ 	.short	0x0000
        /*0082*/ 	.short	0x0000
        /*0084*/ 	.byte	0x00, 0xf0, 0x11, 0x00


	//----- nvinfo : EIATTR_SPARSE_MMA_MASK
	.align		4
.L_23:
        /*0088*/ 	.byte	0x03, 0x50
        /*008a*/ 	.short	0x0000


	//----- nvinfo : EIATTR_MAXREG_COUNT
	.align		4
        /*008c*/ 	.byte	0x03, 0x1b
        /*008e*/ 	.short	0x00ff


	//----- nvinfo : EIATTR_NUM_BARRIERS
	.align		4
        /*0090*/ 	.byte	0x02, 0x4c
        /*0092*/ 	.byte	0x01
	.zero		1


	//----- nvinfo : EIATTR_MERCURY_ISA_VERSION
	.align		4
        /*0094*/ 	.byte	0x03, 0x5f
        /*0096*/ 	.short	0x0101


	//----- nvinfo : EIATTR_VRC_CTA_INIT_COUNT
	.align		4
        /*0098*/ 	.byte	0x02, 0x4a
	.zero		1
	.zero		1


	//----- nvinfo : EIATTR_EXIT_INSTR_OFFSETS
	.align		4
        /*009c*/ 	.byte	0x04, 0x1c
        /*009e*/ 	.short	(.L_25 - .L_24)


	//   ....[0]....
.L_24:
        /*00a0*/ 	.word	0x000012c0


	//----- nvinfo : EIATTR_CBANK_PARAM_SIZE
	.align		4
.L_25:
        /*00a4*/ 	.byte	0x03, 0x19
        /*00a6*/ 	.short	0x0030


	//----- nvinfo : EIATTR_PARAM_CBANK
	.align		4
        /*00a8*/ 	.byte	0x04, 0x0a
        /*00aa*/ 	.short	(.L_27 - .L_26)
	.align		4
.L_26:
        /*00ac*/ 	.word	index@(.nv.constant0._ZN2k325sgemm_1D_coarsened_kernelILi64ELi64ELi4ELi16EEEviiifPKfS2_fPf)
        /*00b0*/ 	.short	0x0380
        /*00b2*/ 	.short	0x0030


	//----- nvinfo : EIATTR_SW_WAR
	.align		4
.L_27:
        /*00b4*/ 	.byte	0x04, 0x36
        /*00b6*/ 	.short	(.L_29 - .L_28)
.L_28:
        /*00b8*/ 	.word	0x00000008
.L_29:


//--------------------- .nv.callgraph             --------------------------
	.section	.nv.callgraph,"",@"SHT_CUDA_CALLGRAPH"
	.align	4
	.sectionentsize	8
	.align		4
        /*0000*/ 	.word	0x00000000
	.align		4
        /*0004*/ 	.word	0xffffffff
	.align		4
        /*0008*/ 	.word	0x00000000
	.align		4
        /*000c*/ 	.word	0xfffffffe
	.align		4
        /*0010*/ 	.word	0x00000000
	.align		4
        /*0014*/ 	.word	0xfffffffd
	.align		4
        /*0018*/ 	.word	0x00000000
	.align		4
        /*001c*/ 	.word	0xfffffffc


//--------------------- .text._ZN2k325sgemm_1D_coarsened_kernelILi64ELi64ELi4ELi16EEEviiifPKfS2_fPf --------------------------
	.section	.text._ZN2k325sgemm_1D_coarsened_kernelILi64ELi64ELi4ELi16EEEviiifPKfS2_fPf,"ax",@progbits
	.align	128
        .global         _ZN2k325sgemm_1D_coarsened_kernelILi64ELi64ELi4ELi16EEEviiifPKfS2_fPf
        .type           _ZN2k325sgemm_1D_coarsened_kernelILi64ELi64ELi4ELi16EEEviiifPKfS2_fPf,@function
        .size           _ZN2k325sgemm_1D_coarsened_kernelILi64ELi64ELi4ELi16EEEviiifPKfS2_fPf,(.L_x_3 - _ZN2k325sgemm_1D_coarsened_kernelILi64ELi64ELi4ELi16EEEviiifPKfS2_fPf)
        .other          _ZN2k325sgemm_1D_coarsened_kernelILi64ELi64ELi4ELi16EEEviiifPKfS2_fPf,@"STO_CUDA_ENTRY STV_DEFAULT"
_ZN2k325sgemm_1D_coarsened_kernelILi64ELi64ELi4ELi16EEEviiifPKfS2_fPf:
.text._ZN2k325sgemm_1D_coarsened_kernelILi64ELi64ELi4ELi16EEEviiifPKfS2_fPf:
[----:B------:R-:W-:Y:S08]  /*0000*/  LDC R1, c[0x0][0x37c] ;  /* 0x0000df00ff017b82 */ /* 0x000ff00000000800 */
[----:B------:R-:W0:Y:S01]  /*0010*/  LDC R0, c[0x0][0x388] ;  /* 0x0000e200ff007b82 */ /* 0x000e220000000800 */
[----:B------:R-:W1:Y:S01]  /*0020*/  S2R R32, SR_CTAID.X ;  /* 0x0000000000207919 */ /* 0x000e620000002500 */
[----:B------:R-:W2:Y:S01]  /*0030*/  LDCU.64 UR10, c[0x0][0x358] ;  /* 0x00006b00ff0a77ac */ /* 0x000ea20008000a00 */
[----:B------:R-:W-:Y:S01]  /*0040*/  HFMA2 R44, -RZ, RZ, 0, 0 ;  /* 0x00000000ff2c7431 */ /* 0x000fe200000001ff */
[----:B------:R-:W-:Y:S01]  /*0050*/  CS2R R30, SRZ ;  /* 0x00000000001e7805 */ /* 0x000fe2000001ff00 */
[----:B------:R-:W3:Y:S01]  /*0060*/  S2R R29, SR_TID.X ;  /* 0x00000000001d7919 */ /* 0x000ee20000002100 */
[----:B------:R-:W-:Y:S01]  /*0070*/  HFMA2 R48, -RZ, RZ, 0, 0 ;  /* 0x00000000ff307431 */ /* 0x000fe200000001ff */
[----:B------:R-:W-:Y:S01]  /*0080*/  CS2R R38, SRZ ;  /* 0x0000000000267805 */ /* 0x000fe2000001ff00 */
[----:B------:R-:W4:Y:S01]  /*0090*/  S2UR UR5, SR_CTAID.Y ;  /* 0x00000000000579c3 */ /* 0x000f220000002600 */
[----:B------:R-:W-:-:S02]  /*00a0*/  MOV R50, RZ ;  /* 0x000000ff00327202 */ /* 0x000fc40000000f00 */
[----:B------:R-:W-:Y:S02]  /*00b0*/  CS2R R36, SRZ ;  /* 0x0000000000247805 */ /* 0x000fe4000001ff00 */
[----:B------:R-:W-:Y:S02]  /*00c0*/  CS2R R42, SRZ ;  /* 0x00000000002a7805 */ /* 0x000fe4000001ff00 */
[----:B------:R-:W-:Y:S02]  /*00d0*/  CS2R R34, SRZ ;  /* 0x0000000000227805 */ /* 0x000fe4000001ff00 */
[----:B------:R-:W-:Y:S02]  /*00e0*/  CS2R R40, SRZ ;  /* 0x0000000000287805 */ /* 0x000fe4000001ff00 */
[----:B------:R-:W-:Y:S02]  /*00f0*/  MOV R46, RZ ;  /* 0x000000ff002e7202 */ /* 0x000fe40000000f00 */
[----:B0-----:R-:W-:Y:S01]  /*0100*/  ISETP.GE.AND P0, PT, R0, 0x1, PT ;  /* 0x000000010000780c */ /* 0x001fe20003f06270 */
[----:B----4-:R-:W-:Y:S01]  /*0110*/  USHF.L.U32 UR5, UR5, 0x6, URZ ;  /* 0x0000000605057899 */ /* 0x010fe200080006ff */
[----:B-1----:R-:W-:-:S02]  /*0120*/  SHF.L.U32 R32, R32, 0x6, RZ ;  /* 0x0000000620207819 */ /* 0x002fc400000006ff */
[----:B---3--:R-:W-:Y:S02]  /*0130*/  LOP3.LUT R5, R29, 0x3f, RZ, 0xc0, !PT ;  /* 0x0000003f1d057812 */ /* 0x008fe400078ec0ff */
[----:B------:R-:W-:-:S07]  /*0140*/  SHF.R.U32.HI R8, RZ, 0x6, R29 ;  /* 0x00000006ff087819 */ /* 0x000fce000001161d */
[----:B--2---:R-:W-:Y:S05]  /*0150*/  @!P0 BRA `(.L_x_0) ;  /* 0x0000000400f48947 */ /* 0x004fea0003800000 */
[----:B------:R-:W0:Y:S01]  /*0160*/  LDC R4, c[0x0][0x384] ;  /* 0x0000e100ff047b82 */ /* 0x000e220000000800 */
[----:B------:R-:W-:Y:S01]  /*0170*/  SHF.R.U32.HI R3, RZ, 0x2, R29 ;  /* 0x00000002ff037819 */ /* 0x000fe2000001161d */
[----:B------:R-:W1:Y:S01]  /*0180*/  LDCU.128 UR12, c[0x0][0x390] ;  /* 0x00007200ff0c77ac */ /* 0x000e620008000c00 */
[----:B------:R-:W-:Y:S01]  /*0190*/  LOP3.LUT R2, R29, 0x3, RZ, 0xc0, !PT ;  /* 0x000000031d027812 */ /* 0x000fe200078ec0ff */
[----:B------:R-:W-:Y:S01]  /*01a0*/  IMAD.WIDE.U32 R6, R32, 0x4, RZ ;  /* 0x0000000420067825 */ /* 0x000fe200078e00ff */
[----:B------:R-:W-:Y:S01]  /*01b0*/  MOV R31, RZ ;  /* 0x000000ff001f7202 */ /* 0x000fe20000000f00 */
[----:B------:R-:W-:Y:S02]  /*01c0*/  UMOV UR4, 0x400 ;  /* 0x0000040000047882 */ /* 0x000fe40000000000 */
[----:B------:R-:W2:Y:S01]  /*01d0*/  S2UR UR8, SR_CgaCtaId ;  /* 0x00000000000879c3 */ /* 0x000ea20000008800 */
[----:B------:R-:W-:Y:S01]  /*01e0*/  IMAD R2, R3, R0, R2 ;  /* 0x0000000003027224 */ /* 0x000fe200078e0202 */
[----:B------:R-:W-:Y:S01]  /*01f0*/  UIADD3 UR6, UPT, UPT, UR4, 0x400, URZ ;  /* 0x0000040004067890 */ /* 0x000fe2000fffe0ff */
[----:B------:R-:W-:-:S02]  /*0200*/  IMAD R9, R0, UR5, RZ ;  /* 0x0000000500097c24 */ /* 0x000fc4000f8e02ff */
[----:B------:R-:W-:-:S04]  /*0210*/  IMAD.WIDE.U32 R2, R2, 0x4, RZ ;  /* 0x0000000402027825 */ /* 0x000fc800078e00ff */
[----:B------:R-:W-:-:S04]  /*0220*/  IMAD.WIDE.U32 R2, R9, 0x4, R2 ;  /* 0x0000000409027825 */ /* 0x000fc800078e0002 */
[----:B0-----:R-:W-:Y:S01]  /*0230*/  IMAD R5, R8, R4, R5 ;  /* 0x0000000408057224 */ /* 0x001fe200078e0205 */
[----:B------:R-:W-:Y:S02]  /*0240*/  LOP3.LUT R8, R29, 0x3c0, RZ, 0xc0, !PT ;  /* 0x000003c01d087812 */ /* 0x000fe400078ec0ff */
[----:B-1----:R-:W-:Y:S01]  /*0250*/  IADD3 R2, P0, PT, R2, UR12, RZ ;  /* 0x0000000c02027c10 */ /* 0x002fe2000ff1e0ff */
[----:B------:R-:W-:Y:S01]  /*0260*/  IMAD.WIDE R6, R5, 0x4, R6 ;  /* 0x0000000405067825 */ /* 0x000fe200078e0206 */
[----:B------:R-:W-:Y:S02]  /*0270*/  LOP3.LUT R8, R8, 0x3f, R29, 0xf8, !PT ;  /* 0x0000003f08087812 */ /* 0x000fe400078ef81d */
[----:B------:R-:W-:Y:S01]  /*0280*/  SHF.L.U32 R29, R29, 0x2, RZ ;  /* 0x000000021d1d7819 */ /* 0x000fe200000006ff */
[----:B--2---:R-:W-:Y:S01]  /*0290*/  ULEA UR7, UR8, UR6, 0x18 ;  /* 0x0000000608077291 */ /* 0x004fe2000f8ec0ff */
[----:B------:R-:W-:Y:S01]  /*02a0*/  IADD3 R52, P1, PT, R6, UR14, RZ ;  /* 0x0000000e06347c10 */ /* 0x000fe2000ff3e0ff */
[----:B------:R-:W-:Y:S01]  /*02b0*/  ULEA UR6, UR8, UR4, 0x18 ;  /* 0x0000000408067291 */ /* 0x000fe2000f8ec0ff */
[----:B------:R-:W-:-:S02]  /*02c0*/  IADD3.X R3, PT, PT, R3, UR13, RZ, P0, !PT ;  /* 0x0000000d03037c10 */ /* 0x000fc400087fe4ff */
[----:B------:R-:W-:Y:S01]  /*02d0*/  IADD3.X R53, PT, PT, R7, UR15, RZ, P1, !PT ;  /* 0x0000000f07357c10 */ /* 0x000fe20008ffe4ff */
[----:B------:R-:W-:Y:S01]  /*02e0*/  UMOV UR4, URZ ;  /* 0x000000ff00047c82 */ /* 0x000fe20008000000 */
[----:B------:R-:W-:Y:S02]  /*02f0*/  LOP3.LUT R7, R29, 0xf00, RZ, 0xc0, !PT ;  /* 0x00000f001d077812 */ /* 0x000fe400078ec0ff */
[----:B------:R-:W-:-:S07]  /*0300*/  LEA R28, R8, UR7, 0x2 ;  /* 0x00000007081c7c11 */ /* 0x000fce000f8e10ff */
.L_x_1:
[----:B------:R0:W2:Y:S04]  /*0310*/  LDG.E R16, desc[UR10][R2.64] ;  /* 0x0000000a02107981 */ /* 0x0000a8000c1e1900 */
[----:B------:R-:W3:Y:S01]  /*0320*/  LDG.E R17, desc[UR10][R52.64] ;  /* 0x0000000a34117981 */ /* 0x000ee2000c1e1900 */
[----:B------:R-:W-:Y:S01]  /*0330*/  LOP3.LUT R47, R29, 0xfc, RZ, 0xc0, !PT ;  /* 0x000000fc1d2f7812 */ /* 0x000fe200078ec0ff */
[----:B------:R-:W-:Y:S01]  /*0340*/  UIADD3 UR4, UPT, UPT, UR4, 0x4, URZ ;  /* 0x0000000404047890 */ /* 0x000fe2000fffe0ff */
[----:B0-----:R-:W-:-:S05]  /*0350*/  IADD3 R2, P1, PT, R2, 0x10, RZ ;  /* 0x0000001002027810 */ /* 0x001fca0007f3e0ff */
[----:B------:R-:W-:Y:S02]  /*0360*/  ISETP.LE.AND P0, PT, R0, UR4, PT ;  /* 0x0000000400007c0c */ /* 0x000fe4000bf03270 */
[----:B------:R-:W-:Y:S01]  /*0370*/  IADD3.X R3, PT, PT, RZ, R3, RZ, P1, !PT ;  /* 0x00000003ff037210 */ /* 0x000fe20000ffe4ff */
[----:B--2---:R-:W-:Y:S04]  /*0380*/  STS [R29+UR6], R16 ;  /* 0x000000101d007988 */ /* 0x004fe80008000806 */
[----:B---3--:R-:W-:Y:S01]  /*0390*/  STS [R28], R17 ;  /* 0x000000111c007388 */ /* 0x008fe20000000800 */
[----:B------:R-:W-:Y:S06]  /*03a0*/  BAR.SYNC.DEFER_BLOCKING 0x0 ;  /* 0x0000000000007b1d */ /* 0x000fec0000010000 */
[----:B------:R-:W-:Y:S04]  /*03b0*/  LDS R5, [R47+UR7] ;  /* 0x000000072f057984 */ /* 0x000fe80008000800 */
[----:B------:R-:W0:Y:S04]  /*03c0*/  LDS.128 R8, [R7+UR6] ;  /* 0x0000000607087984 */ /* 0x000e280008000c00 */
[----:B------:R-:W1:Y:S04]  /*03d0*/  LDS.128 R12, [R7+UR6+0x10] ;  /* 0x00001006070c7984 */ /* 0x000e680008000c00 */
[----:B------:R-:W2:Y:S04]  /*03e0*/  LDS R6, [R47+UR7+0x100] ;  /* 0x000100072f067984 */ /* 0x000ea80008000800 */
[----:B------:R-:W3:Y:S04]  /*03f0*/  LDS.128 R24, [R7+UR6+0x20] ;  /* 0x0000200607187984 */ /* 0x000ee80008000c00 */
[----:B------:R-:W4:Y:S04]  /*0400*/  LDS.128 R20, [R7+UR6+0x30] ;  /* 0x0000300607147984 */ /* 0x000f280008000c00 */
[----:B------:R-:W5:Y:S04]  /*0410*/  LDS R33, [R47+UR7+0x200] ;  /* 0x000200072f217984 */ /* 0x000f680008000800 */
[----:B------:R-:W5:Y:S04]  /*0420*/  LDS R45, [R47+UR7+0x300] ;  /* 0x000300072f2d7984 */ /* 0x000f680008000800 */
[----:B------:R-:W5:Y:S01]  /*0430*/  LDS.128 R16, [R7+UR6+0x40] ;  /* 0x0000400607107984 */ /* 0x000f620008000c00 */
[C---:B0-----:R-:W-:Y:S01]  /*0440*/  FFMA R41, R5.reuse, R8, R41 ;  /* 0x0000000805297223 */ /* 0x041fe20000000029 */
[----:B-1----:R-:W-:-:S03]  /*0450*/  FFMA R8, R5, R12, R43 ;  /* 0x0000000c05087223 */ /* 0x002fc6000000002b */
[C---:B--2---:R-:W-:Y:S01]  /*0460*/  FFMA R12, R6.reuse, R9, R41 ;  /* 0x00000009060c7223 */ /* 0x044fe20000000029 */
[----:B------:R-:W-:Y:S01]  /*0470*/  FFMA R8, R6, R13, R8 ;  /* 0x0000000d06087223 */ /* 0x000fe20000000008 */
[----:B---3--:R-:W-:-:S04]  /*0480*/  FFMA R9, R5, R24, R30 ;  /* 0x0000001805097223 */ /* 0x008fc8000000001e */
[C---:B------:R-:W-:Y:S01]  /*0490*/  FFMA R25, R6.reuse, R25, R9 ;  /* 0x0000001906197223 */ /* 0x040fe20000000009 */
[----:B----4-:R-:W-:Y:S01]  /*04a0*/  FFMA R9, R5, R20, R34 ;  /* 0x0000001405097223 */ /* 0x010fe20000000022 */
[C---:B-----5:R-:W-:Y:S01]  /*04b0*/  FFMA R14, R33.reuse, R14, R8 ;  /* 0x0000000e210e7223 */ /* 0x060fe20000000008 */
[C---:B------:R-:W-:Y:S02]  /*04c0*/  FFMA R10, R33.reuse, R10, R12 ;  /* 0x0000000a210a7223 */ /* 0x040fe4000000000c */
[C---:B------:R-:W-:Y:S01]  /*04d0*/  FFMA R8, R6.reuse, R21, R9 ;  /* 0x0000001506087223 */ /* 0x040fe20000000009 */
[----:B------:R-:W-:Y:S01]  /*04e0*/  FFMA R26, R33, R26, R25 ;  /* 0x0000001a211a7223 */ /* 0x000fe20000000019 */
[C---:B------:R-:W-:Y:S01]  /*04f0*/  FFMA R43, R45.reuse, R15, R14 ;  /* 0x0000000f2d2b7223 */ /* 0x040fe2000000000e */
[----:B------:R-:W-:Y:S01]  /*0500*/  FFMA R41, R45, R11, R10 ;  /* 0x0000000b2d297223 */ /* 0x000fe2000000000a */
[----:B------:R-:W-:Y:S01]  /*0510*/  FFMA R22, R33, R22, R8 ;  /* 0x0000001621167223 */ /* 0x000fe20000000008 */
[----:B------:R-:W0:Y:S01]  /*0520*/  LDS.128 R12, [R7+UR6+0x60] ;  /* 0x00006006070c7984 */ /* 0x000e220008000c00 */
[----:B------:R-:W-:Y:S01]  /*0530*/  FFMA R21, R5, R16, R46 ;  /* 0x0000001005157223 */ /* 0x000fe2000000002e */
[C---:B------:R-:W-:Y:S01]  /*0540*/  FFMA R30, R45.reuse, R27, R26 ;  /* 0x0000001b2d1e7223 */ /* 0x040fe2000000001a */
[----:B------:R-:W-:Y:S01]  /*0550*/  FFMA R34, R45, R23, R22 ;  /* 0x000000172d227223 */ /* 0x000fe20000000016 */
[----:B------:R-:W1:Y:S01]  /*0560*/  LDS.128 R8, [R7+UR6+0x50] ;  /* 0x0000500607087984 */ /* 0x000e620008000c00 */
[----:B------:R-:W-:-:S03]  /*0570*/  FFMA R16, R6, R17, R21 ;  /* 0x0000001106107223 */ /* 0x000fc60000000015 */
[----:B------:R-:W2:Y:S01]  /*0580*/  LDS.128 R20, [R7+UR6+0x70] ;  /* 0x0000700607147984 */ /* 0x000ea20008000c00 */
[----:B------:R-:W-:-:S03]  /*0590*/  FFMA R16, R33, R18, R16 ;  /* 0x0000001221107223 */ /* 0x000fc60000000010 */
[----:B------:R-:W3:Y:S01]  /*05a0*/  LDS.128 R24, [R7+UR6+0x80] ;  /* 0x0000800607187984 */ /* 0x000ee20008000c00 */
[----:B------:R-:W-:Y:S01]  /*05b0*/  FFMA R46, R45, R19, R16 ;  /* 0x000000132d2e7223 */ /* 0x000fe20000000010 */
[C---:B0-----:R-:W-:Y:S01]  /*05c0*/  FFMA R12, R5.reuse, R12, R35 ;  /* 0x0000000c050c7223 */ /* 0x041fe20000000023 */
[----:B-1----:R-:W-:-:S03]  /*05d0*/  FFMA R17, R5, R8, R40 ;  /* 0x0000000805117223 */ /* 0x002fc60000000028 */
[C---:B------:R-:W-:Y:S01]  /*05e0*/  FFMA R13, R6.reuse, R13, R12 ;  /* 0x0000000d060d7223 */ /* 0x040fe2000000000c */
[C---:B------:R-:W-:Y:S01]  /*05f0*/  FFMA R8, R6.reuse, R9, R17 ;  /* 0x0000000906087223 */ /* 0x040fe20000000011 */
[----:B--2---:R-:W-:Y:S02]  /*0600*/  FFMA R9, R5, R20, R36 ;  /* 0x0000001405097223 */ /* 0x004fe40000000024 */
[C---:B------:R-:W-:Y:S01]  /*0610*/  FFMA R14, R33.reuse, R14, R13 ;  /* 0x0000000e210e7223 */ /* 0x040fe2000000000d */
[----:B------:R-:W-:Y:S01]  /*0620*/  FFMA R10, R33, R10, R8 ;  /* 0x0000000a210a7223 */ /* 0x000fe20000000008 */
[C---:B------:R-:W-:Y:S01]  /*0630*/  FFMA R8, R6.reuse, R21, R9 ;  /* 0x0000001506087223 */ /* 0x040fe20000000009 */
[----:B---3--:R-:W-:Y:S01]  /*0640*/  FFMA R17, R5, R24, R48 ;  /* 0x0000001805117223 */ /* 0x008fe20000000030 */
[C---:B------:R-:W-:Y:S01]  /*0650*/  FFMA R35, R45.reuse, R15, R14 ;  /* 0x0000000f2d237223 */ /* 0x040fe2000000000e */
[----:B------:R-:W-:Y:S01]  /*0660*/  FFMA R40, R45, R11, R10 ;  /* 0x0000000b2d287223 */ /* 0x000fe2000000000a */
[----:B------:R-:W-:Y:S01]  /*0670*/  FFMA R22, R33, R22, R8 ;  /* 0x0000001621167223 */ /* 0x000fe20000000008 */
[----:B------:R-:W0:Y:S01]  /*0680*/  LDS.128 R12, [R7+UR6+0xa0] ;  /* 0x0000a006070c7984 */ /* 0x000e220008000c00 */
[----:B------:R-:W-:Y:S01]  /*0690*/  FFMA R20, R6, R25, R17 ;  /* 0x0000001906147223 */ /* 0x000fe20000000011 */
[----:B------:R-:W-:-:S02]  /*06a0*/  IMAD.SHL.U32 R25, R4, 0x4, RZ ;  /* 0x0000000404197824 */ /* 0x000fc400078e00ff */
[----:B------:R-:W-:Y:S01]  /*06b0*/  FFMA R36, R45, R23, R22 ;  /* 0x000000172d247223 */ /* 0x000fe20000000016 */
[----:B------:R-:W1:Y:S01]  /*06c0*/  LDS.128 R8, [R7+UR6+0x90] ;  /* 0x0000900607087984 */ /* 0x000e620008000c00 */
[----:B------:R-:W-:Y:S01]  /*06d0*/  FFMA R26, R33, R26, R20 ;  /* 0x0000001a211a7223 */ /* 0x000fe20000000014 */
[----:B------:R-:W-:Y:S02]  /*06e0*/  IMAD.WIDE R52, R25, 0x4, R52 ;  /* 0x0000000419347825 */ /* 0x000fe400078e0234 */
[----:B------:R-:W2:Y:S02]  /*06f0*/  LDS.128 R16, [R7+UR6+0xb0] ;  /* 0x0000b00607107984 */ /* 0x000ea40008000c00 */
[----:B------:R-:W-:Y:S01]  /*0700*/  FFMA R48, R45, R27, R26 ;  /* 0x0000001b2d307223 */ /* 0x000fe2000000001a */
[C---:B0-----:R-:W-:Y:S01]  /*0710*/  FFMA R12, R5.reuse, R12, R37 ;  /* 0x0000000c050c7223 */ /* 0x041fe20000000025 */
[----:B-1----:R-:W-:-:S03]  /*0720*/  FFMA R21, R5, R8, R42 ;  /* 0x0000000805157223 */ /* 0x002fc6000000002a */
[C---:B------:R-:W-:Y:S01]  /*0730*/  FFMA R13, R6.reuse, R13, R12 ;  /* 0x0000000d060d7223 */ /* 0x040fe2000000000c */
[C---:B------:R-:W-:Y:S01]  /*0740*/  FFMA R8, R6.reuse, R9, R21 ;  /* 0x0000000906087223 */ /* 0x040fe20000000015 */
[----:B--2---:R-:W-:Y:S01]  /*0750*/  FFMA R9, R5, R16, R38 ;  /* 0x0000001005097223 */ /* 0x004fe20000000026 */
[----:B------:R-:W0:Y:S01]  /*0760*/  LDS.128 R20, [R7+UR6+0xc0] ;  /* 0x0000c00607147984 */ /* 0x000e220008000c00 */
[C---:B------:R-:W-:Y:S01]  /*0770*/  FFMA R14, R33.reuse, R14, R13 ;  /* 0x0000000e210e7223 */ /* 0x040fe2000000000d */
[----:B------:R-:W-:Y:S01]  /*0780*/  FFMA R10, R33, R10, R8 ;  /* 0x0000000a210a7223 */ /* 0x000fe20000000008 */
[----:B------:R-:W-:Y:S02]  /*0790*/  FFMA R8, R6, R17, R9 ;  /* 0x0000001106087223 */ /* 0x000fe40000000009 */
[C---:B------:R-:W-:Y:S01]  /*07a0*/  FFMA R37, R45.reuse, R15, R14 ;  /* 0x0000000f2d257223 */ /* 0x040fe2000000000e */
[----:B------:R-:W-:Y:S01]  /*07b0*/  FFMA R42, R45, R11, R10 ;  /* 0x0000000b2d2a7223 */ /* 0x000fe2000000000a */
[----:B------:R-:W-:Y:S01]  /*07c0*/  FFMA R18, R33, R18, R8 ;  /* 0x0000001221127223 */ /* 0x000fe20000000008 */
[----:B------:R-:W1:Y:S03]  /*07d0*/  LDS.128 R12, [R7+UR6+0xe0] ;  /* 0x0000e006070c7984 */ /* 0x000e660008000c00 */
[----:B------:R-:W-:Y:S01]  /*07e0*/  FFMA R38, R45, R19, R18 ;  /* 0x000000132d267223 */ /* 0x000fe20000000012 */
[----:B------:R-:W2:Y:S01]  /*07f0*/  LDS.128 R8, [R7+UR6+0xd0] ;  /* 0x0000d00607087984 */ /* 0x000ea20008000c00 */
[----:B0-----:R-:W-:-:S04]  /*0800*/  FFMA R17, R5, R20, R50 ;  /* 0x0000001405117223 */ /* 0x001fc80000000032 */
[C---:B------:R-:W-:Y:S02]  /*0810*/  FFMA R20, R6.reuse, R21, R17 ;  /* 0x0000001506147223 */ /* 0x040fe40000000011 */
[----:B------:R-:W0:Y:S01]  /*0820*/  LDS.128 R16, [R7+UR6+0xf0] ;  /* 0x0000f00607107984 */ /* 0x000e220008000c00 */
[----:B-1----:R-:W-:Y:S01]  /*0830*/  FFMA R12, R5, R12, R39 ;  /* 0x0000000c050c7223 */ /* 0x002fe20000000027 */
[----:B------:R-:W-:Y:S01]  /*0840*/  FFMA R20, R33, R22, R20 ;  /* 0x0000001621147223 */ /* 0x000fe20000000014 */
[----:B--2---:R-:W-:Y:S02]  /*0850*/  FFMA R21, R5, R8, R44 ;  /* 0x0000000805157223 */ /* 0x004fe4000000002c */
[C---:B------:R-:W-:Y:S01]  /*0860*/  FFMA R13, R6.reuse, R13, R12 ;  /* 0x0000000d060d7223 */ /* 0x040fe2000000000c */
[----:B------:R-:W-:Y:S01]  /*0870*/  FFMA R50, R45, R23, R20 ;  /* 0x000000172d327223 */ /* 0x000fe20000000014 */
[----:B------:R-:W-:Y:S02]  /*0880*/  FFMA R9, R6, R9, R21 ;  /* 0x0000000906097223 */ /* 0x000fe40000000015 */
[----:B------:R-:W-:-:S02]  /*0890*/  FFMA R14, R33, R14, R13 ;  /* 0x0000000e210e7223 */ /* 0x000fc4000000000d */
[----:B------:R-:W-:Y:S02]  /*08a0*/  FFMA R10, R33, R10, R9 ;  /* 0x0000000a210a7223 */ /* 0x000fe40000000009 */
[C---:B------:R-:W-:Y:S02]  /*08b0*/  FFMA R39, R45.reuse, R15, R14 ;  /* 0x0000000f2d277223 */ /* 0x040fe4000000000e */
[----:B------:R-:W-:Y:S01]  /*08c0*/  FFMA R44, R45, R11, R10 ;  /* 0x0000000b2d2c7223 */ /* 0x000fe2000000000a */
[----:B0-----:R-:W-:-:S04]  /*08d0*/  FFMA R5, R5, R16, R31 ;  /* 0x0000001005057223 */ /* 0x001fc8000000001f */
[----:B------:R-:W-:-:S04]  /*08e0*/  FFMA R5, R6, R17, R5 ;  /* 0x0000001106057223 */ /* 0x000fc80000000005 */
[----:B------:R-:W-:-:S04]  /*08f0*/  FFMA R18, R33, R18, R5 ;  /* 0x0000001221127223 */ /* 0x000fc80000000005 */
[----:B------:R-:W-:Y:S01]  /*0900*/  FFMA R31, R45, R19, R18 ;  /* 0x000000132d1f7223 */ /* 0x000fe20000000012 */
[----:B------:R-:W-:Y:S06]  /*0910*/  BAR.SYNC.DEFER_BLOCKING 0x0 ;  /* 0x0000000000007b1d */ /* 0x000fec0000010000 */
[----:B------:R-:W-:Y:S05]  /*0920*/  @!P0 BRA `(.L_x_1) ;  /* 0xfffffff800788947 */ /* 0x000fea000383ffff */
.L_x_0:
[----:B------:R-:W0:Y:S01]  /*0930*/  S2R R2, SR_TID.X ;  /* 0x0000000000027919 */ /* 0x000e220000002100 */
[----:B------:R-:W1:Y:S01]  /*0940*/  LDC R3, c[0x0][0x384] ;  /* 0x0000e100ff037b82 */ /* 0x000e620000000800 */
[----:B------:R-:W2:Y:S01]  /*0950*/  LDCU.64 UR6, c[0x0][0x3a8] ;  /* 0x00007500ff0677ac */ /* 0x000ea20008000a00 */
[----:B------:R-:W3:Y:S01]  /*0960*/  LDCU UR4, c[0x0][0x3a0] ;  /* 0x00007400ff0477ac */ /* 0x000ee20008000800 */
[----:B-1----:R-:W-:Y:S01]  /*0970*/  IMAD R32, R3, UR5, R32 ;  /* 0x0000000503207c24 */ /* 0x002fe2000f8e0220 */
[----:B------:R-:W1:Y:S01]  /*0980*/  LDCU UR5, c[0x0][0x38c] ;  /* 0x00007180ff0577ac */ /* 0x000e620008000800 */
[----:B0-----:R-:W-:Y:S02]  /*0990*/  SHF.R.U32.HI R0, RZ, 0x6, R2 ;  /* 0x00000006ff007819 */ /* 0x001fe40000011602 */
[----:B------:R-:W-:-:S03]  /*09a0*/  LOP3.LUT R5, R2, 0x3f, RZ, 0xc0, !PT ;  /* 0x0000003f02057812 */ /* 0x000fc600078ec0ff */
[----:B------:R-:W-:-:S05]  /*09b0*/  IMAD R0, R0, R3, RZ ;  /* 0x0000000300007224 */ /* 0x000fca00078e02ff */
[----:B------:R-:W-:-:S04]  /*09c0*/  LEA R0, R0, R5, 0x4 ;  /* 0x0000000500007211 */ /* 0x000fc800078e20ff */
[----:B------:R-:W-:-:S04]  /*09d0*/  IADD3 R2, P0, PT, R32, R0, RZ ;  /* 0x0000000020027210 */ /* 0x000fc80007f1e0ff */
[----:B------:R-:W-:Y:S02]  /*09e0*/  LEA.HI.X.SX32 R5, R0, RZ, 0x1, P0 ;  /* 0x000000ff00057211 */ /* 0x000fe400000f0eff */
[----:B--2---:R-:W-:-:S04]  /*09f0*/  LEA R6, P0, R2, UR6, 0x2 ;  /* 0x0000000602067c11 */ /* 0x004fc8000f8010ff */
[----:B------:R-:W-:-:S05]  /*0a00*/  LEA.HI.X R7, R2, UR7, R5, 0x2, P0 ;  /* 0x0000000702077c11 */ /* 0x000fca00080f1405 */
[----:B------:R-:W3:Y:S01]  /*0a10*/  LDG.E R2, desc[UR10][R6.64] ;  /* 0x0000000a06027981 */ /* 0x000ee2000c1e1900 */
[----:B------:R-:W-:-:S04]  /*0a20*/  IADD3 R0, PT, PT, R0, R3, RZ ;  /* 0x0000000300007210 */ /* 0x000fc80007ffe0ff */
[----:B------:R-:W-:-:S04]  /*0a30*/  IADD3 R5, P0, PT, R32, R0, RZ ;  /* 0x0000000020057210 */ /* 0x000fc80007f1e0ff */
[----:B------:R-:W-:Y:S02]  /*0a40*/  LEA.HI.X.SX32 R8, R0, RZ, 0x1, P0 ;  /* 0x000000ff00087211 */ /* 0x000fe400000f0eff */
[----:B------:R-:W-:-:S04]  /*0a50*/  LEA R4, P0, R5, UR6, 0x2 ;  /* 0x0000000605047c11 */ /* 0x000fc8000f8010ff */
[----:B------:R-:W-:Y:S01]  /*0a60*/  LEA.HI.X R5, R5, UR7, R8, 0x2, P0 ;  /* 0x0000000705057c11 */ /* 0x000fe200080f1408 */
[----:B---3--:R-:W-:-:S04]  /*0a70*/  FMUL R2, R2, UR4 ;  /* 0x0000000402027c20 */ /* 0x008fc80008400000 */
[----:B-1----:R-:W-:-:S05]  /*0a80*/  FFMA R41, R41, UR5, R2 ;  /* 0x0000000529297c23 */ /* 0x002fca0008000002 */
[----:B------:R0:W-:Y:S04]  /*0a90*/  STG.E desc[UR10][R6.64], R41 ;  /* 0x0000002906007986 */ /* 0x0001e8000c10190a */
[----:B------:R-:W2:Y:S01]  /*0aa0*/  LDG.E R2, desc[UR10][R4.64] ;  /* 0x0000000a04027981 */ /* 0x000ea2000c1e1900 */
[----:B------:R-:W-:-:S04]  /*0ab0*/  IADD3 R0, PT, PT, R0, R3, RZ ;  /* 0x0000000300007210 */ /* 0x000fc80007ffe0ff */
[----:B------:R-:W-:-:S04]  /*0ac0*/  IADD3 R9, P0, PT, R32, R0, RZ ;  /* 0x0000000020097210 */ /* 0x000fc80007f1e0ff */
[----:B------:R-:W-:Y:S02]  /*0ad0*/  LEA.HI.X.SX32 R10, R0, RZ, 0x1, P0 ;  /* 0x000000ff000a7211 */ /* 0x000fe400000f0eff */
[----:B------:R-:W-:-:S04]  /*0ae0*/  LEA R8, P0, R9, UR6, 0x2 ;  /* 0x0000000609087c11 */ /* 0x000fc8000f8010ff */
[----:B------:R-:W-:Y:S01]  /*0af0*/  LEA.HI.X R9, R9, UR7, R10, 0x2, P0 ;  /* 0x0000000709097c11 */ /* 0x000fe200080f140a */
[----:B--2---:R-:W-:-:S04]  /*0b00*/  FMUL R2, R2, UR4 ;  /* 0x0000000402027c20 */ /* 0x004fc80008400000 */
[----:B------:R-:W-:-:S05]  /*0b10*/  FFMA R43, R43, UR5, R2 ;  /* 0x000000052b2b7c23 */ /* 0x000fca0008000002 */
[----:B------:R1:W-:Y:S04]  /*0b20*/  STG.E desc[UR10][R4.64], R43 ;  /* 0x0000002b04007986 */ /* 0x0003e8000c10190a */
[----:B------:R-:W2:Y:S01]  /*0b30*/  LDG.E R2, desc[UR10][R8.64] ;  /* 0x0000000a08027981 */ /* 0x000ea2000c1e1900 */
[----:B------:R-:W-:-:S04]  /*0b40*/  IADD3 R0, PT, PT, R0, R3, RZ ;  /* 0x0000000300007210 */ /* 0x000fc80007ffe0ff */
[----:B0-----:R-:W-:-:S04]  /*0b50*/  IADD3 R7, P0, PT, R32, R0, RZ ;  /* 0x0000000020077210 */ /* 0x001fc80007f1e0ff */
[----:B------:R-:W-:Y:S02]  /*0b60*/  LEA.HI.X.SX32 R10, R0, RZ, 0x1, P0 ;  /* 0x000000ff000a7211 */ /* 0x000fe400000f0eff */
[----:B------:R-:W-:-:S04]  /*0b70*/  LEA R6, P0, R7, UR6, 0x2 ;  /* 0x0000000607067c11 */ /* 0x000fc8000f8010ff */
[----:B------:R-:W-:Y:S01]  /*0b80*/  LEA.HI.X R7, R7, UR7, R10, 0x2, P0 ;  /* 0x0000000707077c11 */ /* 0x000fe200080f140a */
[----:B--2---:R-:W-:-:S04]  /*0b90*/  FMUL R11, R2, UR4 ;  /* 0x00000004020b7c20 */ /* 0x004fc80008400000 */
[----:B------:R-:W-:-:S05]  /*0ba0*/  FFMA R11, R30, UR5, R11 ;  /* 0x000000051e0b7c23 */ /* 0x000fca000800000b */
[----:B------:R0:W-:Y:S04]  /*0bb0*/  STG.E desc[UR10][R8.64], R11 ;  /* 0x0000000b08007986 */ /* 0x0001e8000c10190a */
[----:B------:R-:W2:Y:S01]  /*0bc0*/  LDG.E R2, desc[UR10][R6.64] ;  /* 0x0000000a06027981 */ /* 0x000ea2000c1e1900 */
[----:B------:R-:W-:-:S05]  /*0bd0*/  IMAD.IADD R0, R0, 0x1, R3 ;  /* 0x0000000100007824 */ /* 0x000fca00078e0203 */
[----:B-1----:R-:W-:-:S04]  /*0be0*/  IADD3 R5, P0, PT, R32, R0, RZ ;  /* 0x0000000020057210 */ /* 0x002fc80007f1e0ff */
        /* <DEDUP_REMOVED lines=62> */
[----:B------:R-:W-:-:S04]  /*0fd0*/  IADD3 R5, P0, PT, R32, R0, RZ ;  /* 0x0000000020057210 */ /* 0x000fc80007f1e0ff */
[----:B0-----:R-:W-:Y:S02]  /*0fe0*/  LEA.HI.X.SX32 R10, R0, RZ, 0x1, P0 ;  /* 0x000000ff000a7211 */ /* 0x001fe400000f0eff */
        /* <DEDUP_REMOVED lines=22> */
[----:B------:R-:W-:Y:S04]  /*1150*/  STG.E desc[UR10][R8.64], R13 ;  /* 0x0000000d08007986 */ /* 0x000fe8000c10190a */
        /* <DEDUP_REMOVED lines=17> */
[----:B------:R-:W-:Y:S04]  /*1270*/  STG.E desc[UR10][R4.64], R39 ;  /* 0x0000002704007986 */ /* 0x000fe8000c10190a */
[----:B------:R-:W2:Y:S02]  /*1280*/  LDG.E R0, desc[UR10][R2.64] ;  /* 0x0000000a02007981 */ /* 0x000ea4000c1e1900 */
[----:B--2---:R-:W-:-:S04]  /*1290*/  FMUL R0, R0, UR4 ;  /* 0x0000000400007c20 */ /* 0x004fc80008400000 */
[----:B------:R-:W-:-:S05]  /*12a0*/  FFMA R31, R31, UR5, R0 ;  /* 0x000000051f1f7c23 */ /* 0x000fca0008000000 */
[----:B------:R-:W-:Y:S01]  /*12b0*/  STG.E desc[UR10][R2.64], R31 ;  /* 0x0000001f02007986 */ /* 0x000fe2000c10190a */
[----:B------:R-:W-:Y:S05]  /*12c0*/  EXIT ;  /* 0x000000000000794d */ /* 0x000fea0003800000 */
.L_x_2:
[----:B------:R-:W-:-:S00]  /*12d0*/  BRA `(.L_x_2) ;  /* 0xfffffffc00fc7947 */ /* 0x000fc0000383ffff */
[----:B------:R-:W-:-:S00]  /*12e0*/  NOP ;  /* 0x0000000000007918 */ /* 0x000fc00000000000 */
        /* <DEDUP_REMOVED lines=9> */
.L_x_3:


//--------------------- .nv.shared._ZN2k325sgemm_1D_coarsened_kernelILi64ELi64ELi4ELi16EEEviiifPKfS2_fPf --------------------------
	.section	.nv.shared._ZN2k325sgemm_1D_coarsened_kernelILi64ELi64ELi4ELi16EEEviiifPKfS2_fPf,"aw",@nobits
	.sectionflags	@""
	.align	4
.nv.shared._ZN2k325sgemm_1D_coarsened_kernelILi64ELi64ELi4ELi16EEEviiifPKfS2_fPf:
	.zero		3072


//--------------------- .nv.shared.reserved.0     --------------------------
	.section	.nv.shared.reserved.0,"aw",@nobits
	.weak		__nv_reservedSMEM_offset_0_alias
	.size		__nv_reservedSMEM_offset_0_alias, 0, 64
	.other		__nv_reservedSMEM_offset_0_alias,@"STO_CUDA_RESERVED_SHARED STV_DEFAULT"
__nv_reservedSMEM_offset_0_alias:
	.zero		0
	.zero		64


//--------------------- .nv.constant0._ZN2k325sgemm_1D_coarsened_kernelILi64ELi64ELi4ELi16EEEviiifPKfS2_fPf --------------------------
	.section	.nv.constant0._ZN2k325sgemm_1D_coarsened_kernelILi64ELi64ELi4ELi16EEEviiifPKfS2_fPf,"a",@progbits
	.sectionflags	@""
	.align	4
.nv.constant0._ZN2k325sgemm_1D_coarsened_kernelILi64ELi64ELi4ELi16EEEviiifPKfS2_fPf:
	.zero		944


//--------------------- SYMBOLS --------------------------

	.type		.nv.reservedSmem.offset0,@object
	.size		.nv.reservedSmem.offset0,0x4
	.type		.nv.reservedSmem.cap,@object
	.size		.nv.reservedSmem.cap,0x4
